//
// Generated by NVIDIA NVVM Compiler
//
// Compiler Build ID: CL-36424714
// Cuda compilation tools, release 13.0, V13.0.88
// Based on NVVM 20.0.0
//

.version 9.0
.target sm_100
.address_size 64

	// .globl	_Z23calculateOutputParallelPKiPiii

.visible .entry _Z23calculateOutputParallelPKiPiii(
	.param .u64 .ptr .align 1 _Z23calculateOutputParallelPKiPiii_param_0,
	.param .u64 .ptr .align 1 _Z23calculateOutputParallelPKiPiii_param_1,
	.param .u32 _Z23calculateOutputParallelPKiPiii_param_2,
	.param .u32 _Z23calculateOutputParallelPKiPiii_param_3
)
{
	.reg .pred 	%p<11>;
	.reg .b32 	%r<135>;
	.reg .b64 	%rd<15>;

	ld.param.u64 	%rd4, [_Z23calculateOutputParallelPKiPiii_param_0];
	ld.param.u64 	%rd3, [_Z23calculateOutputParallelPKiPiii_param_1];
	ld.param.u32 	%r38, [_Z23calculateOutputParallelPKiPiii_param_2];
	ld.param.u32 	%r39, [_Z23calculateOutputParallelPKiPiii_param_3];
	neg.s32 	%r1, %r39;
	cvta.to.global.u64 	%rd1, %rd4;
	mov.u32 	%r40, %ctaid.y;
	mov.u32 	%r41, %ntid.y;
	mov.u32 	%r42, %tid.y;
	mad.lo.s32 	%r43, %r40, %r41, %r42;
	mov.u32 	%r44, %ctaid.x;
	mov.u32 	%r45, %ntid.x;
	mov.u32 	%r46, %tid.x;
	mad.lo.s32 	%r47, %r44, %r45, %r46;
	shl.b32 	%r4, %r39, 1;
	sub.s32 	%r48, %r38, %r39;
	min.s32 	%r50, %r43, %r47;
	setp.lt.s32 	%p1, %r50, %r39;
	max.s32 	%r51, %r43, %r47;
	setp.ge.s32 	%p2, %r51, %r48;
	or.pred  	%p3, %p2, %p1;
	@%p3 bra 	$L__BB0_14;
	setp.lt.s32 	%p4, %r39, %r1;
	mov.b32 	%r128, 0;
	@%p4 bra 	$L__BB0_13;
	add.s32 	%r54, %r4, 1;
	and.b32  	%r5, %r4, 14;
	and.b32  	%r6, %r4, 6;
	and.b32  	%r7, %r39, 1;
	and.b32  	%r55, %r54, -16;
	neg.s32 	%r8, %r55;
	sub.s32 	%r9, %r47, %r39;
	mov.b32 	%r128, 0;
	mov.u32 	%r121, %r1;
$L__BB0_3:
	setp.lt.u32 	%p5, %r4, 15;
	add.s32 	%r56, %r121, %r43;
	mul.lo.s32 	%r12, %r56, %r38;
	add.s32 	%r13, %r12, %r47;
	mov.u32 	%r127, %r1;
	@%p5 bra 	$L__BB0_6;
	add.s32 	%r123, %r9, %r12;
	mov.u32 	%r124, %r8;
	mov.u32 	%r127, %r1;
$L__BB0_5:
	.pragma "nounroll";
	mul.wide.s32 	%rd5, %r123, 4;
	add.s64 	%rd6, %rd1, %rd5;
	ld.global.u32 	%r57, [%rd6];
	add.s32 	%r58, %r57, %r128;
	ld.global.u32 	%r59, [%rd6+4];
	add.s32 	%r60, %r59, %r58;
	ld.global.u32 	%r61, [%rd6+8];
	add.s32 	%r62, %r61, %r60;
	ld.global.u32 	%r63, [%rd6+12];
	add.s32 	%r64, %r63, %r62;
	ld.global.u32 	%r65, [%rd6+16];
	add.s32 	%r66, %r65, %r64;
	ld.global.u32 	%r67, [%rd6+20];
	add.s32 	%r68, %r67, %r66;
	ld.global.u32 	%r69, [%rd6+24];
	add.s32 	%r70, %r69, %r68;
	ld.global.u32 	%r71, [%rd6+28];
	add.s32 	%r72, %r71, %r70;
	ld.global.u32 	%r73, [%rd6+32];
	add.s32 	%r74, %r73, %r72;
	ld.global.u32 	%r75, [%rd6+36];
	add.s32 	%r76, %r75, %r74;
	ld.global.u32 	%r77, [%rd6+40];
	add.s32 	%r78, %r77, %r76;
	ld.global.u32 	%r79, [%rd6+44];
	add.s32 	%r80, %r79, %r78;
	ld.global.u32 	%r81, [%rd6+48];
	add.s32 	%r82, %r81, %r80;
	ld.global.u32 	%r83, [%rd6+52];
	add.s32 	%r84, %r83, %r82;
	ld.global.u32 	%r85, [%rd6+56];
	add.s32 	%r86, %r85, %r84;
	ld.global.u32 	%r87, [%rd6+60];
	add.s32 	%r128, %r87, %r86;
	add.s32 	%r127, %r127, 16;
	add.s32 	%r124, %r124, 16;
	add.s32 	%r123, %r123, 16;
	setp.ne.s32 	%p6, %r124, 0;
	@%p6 bra 	$L__BB0_5;
$L__BB0_6:
	setp.lt.u32 	%p7, %r5, 7;
	@%p7 bra 	$L__BB0_8;
	add.s32 	%r88, %r13, %r127;
	mul.wide.s32 	%rd7, %r88, 4;
	add.s64 	%rd8, %rd1, %rd7;
	ld.global.u32 	%r89, [%rd8];
	add.s32 	%r90, %r89, %r128;
	ld.global.u32 	%r91, [%rd8+4];
	add.s32 	%r92, %r91, %r90;
	ld.global.u32 	%r93, [%rd8+8];
	add.s32 	%r94, %r93, %r92;
	ld.global.u32 	%r95, [%rd8+12];
	add.s32 	%r96, %r95, %r94;
	ld.global.u32 	%r97, [%rd8+16];
	add.s32 	%r98, %r97, %r96;
	ld.global.u32 	%r99, [%rd8+20];
	add.s32 	%r100, %r99, %r98;
	ld.global.u32 	%r101, [%rd8+24];
	add.s32 	%r102, %r101, %r100;
	ld.global.u32 	%r103, [%rd8+28];
	add.s32 	%r128, %r103, %r102;
	add.s32 	%r127, %r127, 8;
$L__BB0_8:
	setp.lt.u32 	%p8, %r6, 3;
	@%p8 bra 	$L__BB0_10;
	add.s32 	%r104, %r13, %r127;
	mul.wide.s32 	%rd9, %r104, 4;
	add.s64 	%rd10, %rd1, %rd9;
	ld.global.u32 	%r105, [%rd10];
	add.s32 	%r106, %r105, %r128;
	ld.global.u32 	%r107, [%rd10+4];
	add.s32 	%r108, %r107, %r106;
	ld.global.u32 	%r109, [%rd10+8];
	add.s32 	%r110, %r109, %r108;
	ld.global.u32 	%r111, [%rd10+12];
	add.s32 	%r128, %r111, %r110;
	add.s32 	%r127, %r127, 4;
$L__BB0_10:
	setp.eq.s32 	%p9, %r7, 0;
	add.s32 	%r112, %r13, %r127;
	mul.wide.s32 	%rd11, %r112, 4;
	add.s64 	%rd2, %rd1, %rd11;
	ld.global.u32 	%r113, [%rd2];
	add.s32 	%r128, %r113, %r128;
	@%p9 bra 	$L__BB0_12;
	ld.global.u32 	%r114, [%rd2+4];
	add.s32 	%r115, %r114, %r128;
	ld.global.u32 	%r116, [%rd2+8];
	add.s32 	%r128, %r116, %r115;
$L__BB0_12:
	add.s32 	%r36, %r121, 1;
	setp.ne.s32 	%p10, %r121, %r39;
	mov.u32 	%r121, %r36;
	@%p10 bra 	$L__BB0_3;
$L__BB0_13:
	sub.s32 	%r117, %r43, %r39;
	sub.s32 	%r118, %r38, %r4;
	sub.s32 	%r119, %r47, %r39;
	mad.lo.s32 	%r120, %r118, %r117, %r119;
	cvta.to.global.u64 	%rd12, %rd3;
	mul.wide.s32 	%rd13, %r120, 4;
	add.s64 	%rd14, %rd12, %rd13;
	st.global.u32 	[%rd14], %r128;
$L__BB0_14:
	ret;

}


// ===== COMPILED SASS (sm_100) =====

	.target	sm_100

	.elftype	@"ET_EXEC"


//--------------------- .note.nv.tkinfo           --------------------------
	.section	.note.nv.tkinfo,"",@"SHT_NOTE"
	.sectionflags	@"SHF_NOTE_NV_TKINFO"
	.tkinfo
        /*0018*/ 	.word	0x00000002
        /*0030*/ 	.string	""
        /*0030*/ 	.string	"ptxas"
        /*0030*/ 	.string	"Cuda compilation tools, release 13.0, V13.0.88"
        /*0030*/ 	.string	"Build cuda_13.0.r13.0/compiler.36424714_0"
        /*0030*/ 	.string	"-arch sm_100 -m 64 "



//--------------------- .note.nv.cuinfo           --------------------------
	.section	.note.nv.cuinfo,"",@"SHT_NOTE"
	.sectionflags	@"SHF_NOTE_NV_CUINFO"
        /*0018*/ 	.short	0x0002
        /*001a*/ 	.short	0x0064
        /*001c*/ 	.short	0x0082
	.zero		2


//--------------------- .nv.info                  --------------------------
	.section	.nv.info,"",@"SHT_CUDA_INFO"
	.align	4


	//----- nvinfo : EIATTR_REGCOUNT
	.align		4
        /*0000*/ 	.byte	0x04, 0x2f
        /*0002*/ 	.short	(.L_1 - .L_0)
	.align		4
.L_0:
        /*0004*/ 	.word	index@(_Z23calculateOutputParallelPKiPiii)
        /*0008*/ 	.word	0x00000020


	//----- nvinfo : EIATTR_FRAME_SIZE
	.align		4
.L_1:
        /*000c*/ 	.byte	0x04, 0x11
        /*000e*/ 	.short	(.L_3 - .L_2)
	.align		4
.L_2:
        /*0010*/ 	.word	index@(_Z23calculateOutputParallelPKiPiii)
        /*0014*/ 	.word	0x00000000


	//----- nvinfo : EIATTR_MIN_STACK_SIZE
	.align		4
.L_3:
        /*0018*/ 	.byte	0x04, 0x12
        /*001a*/ 	.short	(.L_5 - .L_4)
	.align		4
.L_4:
        /*001c*/ 	.word	index@(_Z23calculateOutputParallelPKiPiii)
        /*0020*/ 	.word	0x00000000
.L_5:


//--------------------- .nv.compat                --------------------------
	.section	.nv.compat,"",@"SHT_CUDA_COMPAT_INFO"
	.align	4
        /*0000*/ 	.byte	0x02, 0x09, 0x00, 0x00, 0x02, 0x02, 0x01, 0x00, 0x02, 0x05, 0x05, 0x00, 0x03, 0x07, 0x01, 0x01
        /*0010*/ 	.byte	0x02, 0x03, 0x00, 0x00, 0x02, 0x06, 0x01, 0x00, 0x04, 0x0b, 0x08, 0x00, 0x09, 0x00, 0x00, 0x00
        /*0020*/ 	.byte	0x00, 0x00, 0x00, 0x00


//--------------------- .nv.info._Z23calculateOutputParallelPKiPiii --------------------------
	.section	.nv.info._Z23calculateOutputParallelPKiPiii,"",@"SHT_CUDA_INFO"
	.sectionflags	@""
	.align	4


	//----- nvinfo : EIATTR_CUDA_API_VERSION
	.align		4
        /*0000*/ 	.byte	0x04, 0x37
        /*0002*/ 	.short	(.L_7 - .L_6)
.L_6:
        /*0004*/ 	.word	0x00000082


	//----- nvinfo : EIATTR_KPARAM_INFO
	.align		4
.L_7:
        /*0008*/ 	.byte	0x04, 0x17
        /*000a*/ 	.short	(.L_9 - .L_8)
.L_8:
        /*000c*/ 	.word	0x00000000
        /*0010*/ 	.short	0x0003
        /*0012*/ 	.short	0x0014
        /*0014*/ 	.byte	0x00, 0xf0, 0x11, 0x00


	//----- nvinfo : EIATTR_KPARAM_INFO
	.align		4
.L_9:
        /*0018*/ 	.byte	0x04, 0x17
        /*001a*/ 	.short	(.L_11 - .L_10)
.L_10:
        /*001c*/ 	.word	0x00000000
        /*0020*/ 	.short	0x0002
        /*0022*/ 	.short	0x0010
        /*0024*/ 	.byte	0x00, 0xf0, 0x11, 0x00


	//----- nvinfo : EIATTR_KPARAM_INFO
	.align		4
.L_11:
        /*0028*/ 	.byte	0x04, 0x17
        /*002a*/ 	.short	(.L_13 - .L_12)
.L_12:
        /*002c*/ 	.word	0x00000000
        /*0030*/ 	.short	0x0001
        /*0032*/ 	.short	0x0008
        /*0034*/ 	.byte	0x00, 0xf5, 0x21, 0x00


	//----- nvinfo : EIATTR_KPARAM_INFO
	.align		4
.L_13:
        /*0038*/ 	.byte	0x04, 0x17
        /*003a*/ 	.short	(.L_15 - .L_14)
.L_14:
        /*003c*/ 	.word	0x00000000
        /*0040*/ 	.short	0x0000
        /*0042*/ 	.short	0x0000
        /*0044*/ 	.byte	0x00, 0xf5, 0x21, 0x00


	//----- nvinfo : EIATTR_SPARSE_MMA_MASK
	.align		4
.L_15:
        /*0048*/ 	.byte	0x03, 0x50
        /*004a*/ 	.short	0x0000


	//----- nvinfo : EIATTR_MAXREG_COUNT
	.align		4
        /*004c*/ 	.byte	0x03, 0x1b
        /*004e*/ 	.short	0x00ff


	//----- nvinfo : EIATTR_MERCURY_ISA_VERSION
	.align		4
        /*0050*/ 	.byte	0x03, 0x5f
        /*0052*/ 	.short	0x0101


	//----- nvinfo : EIATTR_VRC_CTA_INIT_COUNT
	.align		4
        /*0054*/ 	.byte	0x02, 0x4a
	.zero		1
	.zero		1


	//----- nvinfo : EIATTR_EXIT_INSTR_OFFSETS
	.align		4
        /*0058*/ 	.byte	0x04, 0x1c
        /*005a*/ 	.short	(.L_17 - .L_16)


	//   ....[0]....
.L_16:
        /*005c*/ 	.word	0x00000100


	//   ....[1]....
        /*0060*/ 	.word	0x00000750


	//----- nvinfo : EIATTR_CBANK_PARAM_SIZE
	.align		4
.L_17:
        /*0064*/ 	.byte	0x03, 0x19
        /*0066*/ 	.short	0x0018


	//----- nvinfo : EIATTR_PARAM_CBANK
	.align		4
        /*0068*/ 	.byte	0x04, 0x0a
        /*006a*/ 	.short	(.L_19 - .L_18)
	.align		4
.L_18:
        /*006c*/ 	.word	index@(.nv.constant0._Z23calculateOutputParallelPKiPiii)
        /*0070*/ 	.short	0x0380
        /*0072*/ 	.short	0x0018


	//----- nvinfo : EIATTR_SW_WAR
	.align		4
.L_19:
        /*0074*/ 	.byte	0x04, 0x36
        /*0076*/ 	.short	(.L_21 - .L_20)
.L_20:
        /*0078*/ 	.word	0x00000008
.L_21:


//--------------------- .nv.callgraph             --------------------------
	.section	.nv.callgraph,"",@"SHT_CUDA_CALLGRAPH"
	.align	4
	.sectionentsize	8
	.align		4
        /*0000*/ 	.word	0x00000000
	.align		4
        /*0004*/ 	.word	0xffffffff
	.align		4
        /*0008*/ 	.word	0x00000000
	.align		4
        /*000c*/ 	.word	0xfffffffe
	.align		4
        /*0010*/ 	.word	0x00000000
	.align		4
        /*0014*/ 	.word	0xfffffffd
	.align		4
        /*0018*/ 	.word	0x00000000
	.align		4
        /*001c*/ 	.word	0xfffffffc


//--------------------- .text._Z23calculateOutputParallelPKiPiii --------------------------
	.section	.text._Z23calculateOutputParallelPKiPiii,"ax",@progbits
	.align	128
        .global         _Z23calculateOutputParallelPKiPiii
        .type           _Z23calculateOutputParallelPKiPiii,@function
        .size           _Z23calculateOutputParallelPKiPiii,(.L_x_5 - _Z23calculateOutputParallelPKiPiii)
        .other          _Z23calculateOutputParallelPKiPiii,@"STO_CUDA_ENTRY STV_DEFAULT"
_Z23calculateOutputParallelPKiPiii:
.text._Z23calculateOutputParallelPKiPiii:
[----:B------:R-:W-:Y:S01]  /*0000*/  LDC R1, c[0x0][0x37c] ;  /* 0x0000df00ff017b82 */ /* 0x000fe20000000800 */
[----:B------:R-:W0:Y:S07]  /*0010*/  S2R R3, SR_TID.Y ;  /* 0x0000000000037919 */ /* 0x000e2e0000002200 */
[----:B------:R-:W0:Y:S01]  /*0020*/  LDC R14, c[0x0][0x364] ;  /* 0x0000d900ff0e7b82 */ /* 0x000e220000000800 */
[----:B------:R-:W1:Y:S01]  /*0030*/  LDCU.64 UR4, c[0x0][0x390] ;  /* 0x00007200ff0477ac */ /* 0x000e620008000a00 */
[----:B------:R-:W2:Y:S06]  /*0040*/  S2R R0, SR_TID.X ;  /* 0x0000000000007919 */ /* 0x000eac0000002100 */
[----:B------:R-:W0:Y:S08]  /*0050*/  S2UR UR6, SR_CTAID.Y ;  /* 0x00000000000679c3 */ /* 0x000e300000002600 */
[----:B------:R-:W2:Y:S01]  /*0060*/  S2UR UR7, SR_CTAID.X ;  /* 0x00000000000779c3 */ /* 0x000ea20000002500 */
[----:B-1----:R-:W-:-:S07]  /*0070*/  IMAD.U32 R17, RZ, RZ, UR5 ;  /* 0x00000005ff117e24 */ /* 0x002fce000f8e00ff */
[----:B------:R-:W2:Y:S01]  /*0080*/  LDC R13, c[0x0][0x360] ;  /* 0x0000d800ff0d7b82 */ /* 0x000ea20000000800 */
[----:B0-----:R-:W-:Y:S02]  /*0090*/  IMAD R14, R14, UR6, R3 ;  /* 0x000000060e0e7c24 */ /* 0x001fe4000f8e0203 */
[----:B--2---:R-:W-:Y:S01]  /*00a0*/  IMAD R13, R13, UR7, R0 ;  /* 0x000000070d0d7c24 */ /* 0x004fe2000f8e0200 */
[----:B------:R-:W-:-:S04]  /*00b0*/  IADD3 R0, PT, PT, -R17, UR4, RZ ;  /* 0x0000000411007c10 */ /* 0x000fc8000fffe1ff */
[CC--:B------:R-:W-:Y:S02]  /*00c0*/  VIMNMX R2, PT, PT, R14.reuse, R13.reuse, PT ;  /* 0x0000000d0e027248 */ /* 0x0c0fe40003fe0100 */
[----:B------:R-:W-:Y:S02]  /*00d0*/  VIMNMX R3, PT, PT, R14, R13, !PT ;  /* 0x0000000d0e037248 */ /* 0x000fe40007fe0100 */
[----:B------:R-:W-:-:S04]  /*00e0*/  ISETP.GE.AND P0, PT, R2, R17, PT ;  /* 0x000000110200720c */ /* 0x000fc80003f06270 */
[----:B------:R-:W-:-:S13]  /*00f0*/  ISETP.GE.OR P0, PT, R3, R0, !P0 ;  /* 0x000000000300720c */ /* 0x000fda0004706670 */
[----:B------:R-:W-:Y:S05]  /*0100*/  @P0 EXIT ;  /* 0x000000000000094d */ /* 0x000fea0003800000 */
[----:B------:R-:W-:Y:S01]  /*0110*/  IMAD.MOV R12, RZ, RZ, -R17 ;  /* 0x000000ffff0c7224 */ /* 0x000fe200078e0a11 */
[----:B------:R-:W0:Y:S01]  /*0120*/  LDCU.64 UR6, c[0x0][0x358] ;  /* 0x00006b00ff0677ac */ /* 0x000e220008000a00 */
[----:B------:R-:W-:Y:S02]  /*0130*/  IMAD.MOV.U32 R11, RZ, RZ, RZ ;  /* 0x000000ffff0b7224 */ /* 0x000fe400078e00ff */
[C---:B------:R-:W-:Y:S01]  /*0140*/  IMAD.SHL.U32 R10, R17.reuse, 0x2, RZ ;  /* 0x00000002110a7824 */ /* 0x040fe200078e00ff */
[----:B------:R-:W-:-:S13]  /*0150*/  ISETP.GE.AND P0, PT, R17, R12, PT ;  /* 0x0000000c1100720c */ /* 0x000fda0003f06270 */
[----:B------:R-:W-:Y:S05]  /*0160*/  @!P0 BRA `(.L_x_0) ;  /* 0x00000004005c8947 */ /* 0x000fea0003800000 */
[C---:B------:R-:W-:Y:S01]  /*0170*/  VIADD R0, R10.reuse, 0x1 ;  /* 0x000000010a007836 */ /* 0x040fe20000000000 */
[C---:B------:R-:W-:Y:S01]  /*0180*/  LOP3.LUT R2, R10.reuse, 0xe, RZ, 0xc0, !PT ;  /* 0x0000000e0a027812 */ /* 0x040fe200078ec0ff */
[----:B------:R-:W-:Y:S01]  /*0190*/  HFMA2 R11, -RZ, RZ, 0, 0 ;  /* 0x00000000ff0b7431 */ /* 0x000fe200000001ff */
[----:B------:R-:W-:Y:S01]  /*01a0*/  LOP3.LUT R3, R10, 0x6, RZ, 0xc0, !PT ;  /* 0x000000060a037812 */ /* 0x000fe200078ec0ff */
[----:B------:R-:W-:Y:S01]  /*01b0*/  IMAD.IADD R9, R13, 0x1, -R17 ;  /* 0x000000010d097824 */ /* 0x000fe200078e0a11 */
[----:B------:R-:W-:Y:S01]  /*01c0*/  LOP3.LUT R0, R0, 0xfffffff0, RZ, 0xc0, !PT ;  /* 0xfffffff000007812 */ /* 0x000fe200078ec0ff */
[----:B------:R-:W-:Y:S01]  /*01d0*/  IMAD.MOV.U32 R8, RZ, RZ, R12 ;  /* 0x000000ffff087224 */ /* 0x000fe200078e000c */
[----:B------:R-:W-:Y:S02]  /*01e0*/  ISETP.GE.U32.AND P0, PT, R2, 0x7, PT ;  /* 0x000000070200780c */ /* 0x000fe40003f06070 */
[----:B------:R-:W-:Y:S01]  /*01f0*/  ISETP.GE.U32.AND P1, PT, R3, 0x3, PT ;  /* 0x000000030300780c */ /* 0x000fe20003f26070 */
[----:B------:R-:W-:-:S12]  /*0200*/  IMAD.MOV R0, RZ, RZ, -R0 ;  /* 0x000000ffff007224 */ /* 0x000fd800078e0a00 */
.L_x_3:
[----:B------:R-:W1:Y:S01]  /*0210*/  LDC.64 R2, c[0x0][0x380] ;  /* 0x0000e000ff027b82 */ /* 0x000e620000000a00 */
[----:B------:R-:W2:Y:S01]  /*0220*/  LDCU.64 UR4, c[0x0][0x390] ;  /* 0x00007200ff0477ac */ /* 0x000ea20008000a00 */
[----:B------:R-:W-:Y:S01]  /*0230*/  ISETP.GE.U32.AND P2, PT, R10, 0xf, PT ;  /* 0x0000000f0a00780c */ /* 0x000fe20003f46070 */
[----:B------:R-:W-:Y:S02]  /*0240*/  IMAD.IADD R6, R14, 0x1, R8 ;  /* 0x000000010e067824 */ /* 0x000fe400078e0208 */
[----:B------:R-:W-:Y:S02]  /*0250*/  IMAD.MOV.U32 R16, RZ, RZ, R12 ;  /* 0x000000ffff107224 */ /* 0x000fe400078e000c */
[----:B--2---:R-:W-:-:S08]  /*0260*/  IMAD R15, R6, UR4, R13 ;  /* 0x00000004060f7c24 */ /* 0x004fd0000f8e020d */
[----:B------:R-:W-:Y:S05]  /*0270*/  @!P2 BRA `(.L_x_1) ;  /* 0x000000000088a947 */ /* 0x000fea0003800000 */
[----:B------:R-:W-:Y:S01]  /*0280*/  IMAD R6, R6, UR4, R9 ;  /* 0x0000000406067c24 */ /* 0x000fe2000f8e0209 */
[----:B------:R-:W-:Y:S01]  /*0290*/  MOV R16, R12 ;  /* 0x0000000c00107202 */ /* 0x000fe20000000f00 */
[----:B------:R-:W-:-:S07]  /*02a0*/  IMAD.MOV.U32 R7, RZ, RZ, R0 ;  /* 0x000000ffff077224 */ /* 0x000fce00078e0000 */
.L_x_2:
[----:B------:R-:W2:Y:S02]  /*02b0*/  LDC.64 R4, c[0x0][0x380] ;  /* 0x0000e000ff047b82 */ /* 0x000ea40000000a00 */
[----:B--2---:R-:W-:-:S05]  /*02c0*/  IMAD.WIDE R4, R6, 0x4, R4 ;  /* 0x0000000406047825 */ /* 0x004fca00078e0204 */
[----:B0-----:R-:W2:Y:S04]  /*02d0*/  LDG.E R22, desc[UR6][R4.64] ;  /* 0x0000000604167981 */ /* 0x001ea8000c1e1900 */
[----:B------:R-:W2:Y:S04]  /*02e0*/  LDG.E R21, desc[UR6][R4.64+0x4] ;  /* 0x0000040604157981 */ /* 0x000ea8000c1e1900 */
[----:B------:R-:W3:Y:S04]  /*02f0*/  LDG.E R24, desc[UR6][R4.64+0x8] ;  /* 0x0000080604187981 */ /* 0x000ee8000c1e1900 */
[----:B------:R-:W3:Y:S04]  /*0300*/  LDG.E R23, desc[UR6][R4.64+0xc] ;  /* 0x00000c0604177981 */ /* 0x000ee8000c1e1900 */
[----:B------:R-:W4:Y:S04]  /*0310*/  LDG.E R19, desc[UR6][R4.64+0x10] ;  /* 0x0000100604137981 */ /* 0x000f28000c1e1900 */
[----:B------:R-:W4:Y:S04]  /*0320*/  LDG.E R20, desc[UR6][R4.64+0x14] ;  /* 0x0000140604147981 */ /* 0x000f28000c1e1900 */
[----:B------:R-:W5:Y:S04]  /*0330*/  LDG.E R17, desc[UR6][R4.64+0x18] ;  /* 0x0000180604117981 */ /* 0x000f68000c1e1900 */
[----:B------:R-:W5:Y:S04]  /*0340*/  LDG.E R18, desc[UR6][R4.64+0x1c] ;  /* 0x00001c0604127981 */ /* 0x000f68000c1e1900 */
[----:B------:R-:W5:Y:S04]  /*0350*/  LDG.E R26, desc[UR6][R4.64+0x30] ;  /* 0x00003006041a7981 */ /* 0x000f68000c1e1900 */
[----:B------:R-:W5:Y:S01]  /*0360*/  LDG.E R25, desc[UR6][R4.64+0x3c] ;  /* 0x00003c0604197981 */ /* 0x000f62000c1e1900 */
[----:B--2---:R-:W-:-:S03]  /*0370*/  IADD3 R21, PT, PT, R21, R22, R11 ;  /* 0x0000001615157210 */ /* 0x004fc60007ffe00b */
[----:B------:R-:W2:Y:S04]  /*0380*/  LDG.E R22, desc[UR6][R4.64+0x20] ;  /* 0x0000200604167981 */ /* 0x000ea8000c1e1900 */
[----:B------:R-:W2:Y:S01]  /*0390*/  LDG.E R11, desc[UR6][R4.64+0x24] ;  /* 0x00002406040b7981 */ /* 0x000ea2000c1e1900 */
[----:B---3--:R-:W-:-:S03]  /*03a0*/  IADD3 R23, PT, PT, R23, R24, R21 ;  /* 0x0000001817177210 */ /* 0x008fc60007ffe015 */
[----:B------:R-:W3:Y:S04]  /*03b0*/  LDG.E R24, desc[UR6][R4.64+0x28] ;  /* 0x0000280604187981 */ /* 0x000ee8000c1e1900 */
[----:B------:R-:W3:Y:S01]  /*03c0*/  LDG.E R21, desc[UR6][R4.64+0x2c] ;  /* 0x00002c0604157981 */ /* 0x000ee2000c1e1900 */
[----:B----4-:R-:W-:-:S03]  /*03d0*/  IADD3 R20, PT, PT, R20, R19, R23 ;  /* 0x0000001314147210 */ /* 0x010fc60007ffe017 */
[----:B------:R-:W4:Y:S04]  /*03e0*/  LDG.E R23, desc[UR6][R4.64+0x34] ;  /* 0x0000340604177981 */ /* 0x000f28000c1e1900 */
[----:B------:R-:W4:Y:S01]  /*03f0*/  LDG.E R19, desc[UR6][R4.64+0x38] ;  /* 0x0000380604137981 */ /* 0x000f22000c1e1900 */
[----:B------:R-:W-:Y:S01]  /*0400*/  VIADD R7, R7, 0x10 ;  /* 0x0000001007077836 */ /* 0x000fe20000000000 */
[----:B-----5:R-:W-:-:S04]  /*0410*/  IADD3 R17, PT, PT, R18, R17, R20 ;  /* 0x0000001112117210 */ /* 0x020fc80007ffe014 */
[----:B------:R-:W-:Y:S01]  /*0420*/  ISETP.NE.AND P2, PT, R7, RZ, PT ;  /* 0x000000ff0700720c */ /* 0x000fe20003f45270 */
[----:B------:R-:W-:Y:S02]  /*0430*/  VIADD R16, R16, 0x10 ;  /* 0x0000001010107836 */ /* 0x000fe40000000000 */
[----:B------:R-:W-:Y:S01]  /*0440*/  VIADD R6, R6, 0x10 ;  /* 0x0000001006067836 */ /* 0x000fe20000000000 */
[----:B--2---:R-:W-:-:S04]  /*0450*/  IADD3 R11, PT, PT, R11, R22, R17 ;  /* 0x000000160b0b7210 */ /* 0x004fc80007ffe011 */
[----:B---3--:R-:W-:-:S04]  /*0460*/  IADD3 R11, PT, PT, R21, R24, R11 ;  /* 0x00000018150b7210 */ /* 0x008fc80007ffe00b */
[----:B----4-:R-:W-:-:S04]  /*0470*/  IADD3 R26, PT, PT, R23, R26, R11 ;  /* 0x0000001a171a7210 */ /* 0x010fc80007ffe00b */
[----:B------:R-:W-:Y:S01]  /*0480*/  IADD3 R11, PT, PT, R25, R19, R26 ;  /* 0x00000013190b7210 */ /* 0x000fe20007ffe01a */
[----:B------:R-:W-:Y:S06]  /*0490*/  @P2 BRA `(.L_x_2) ;  /* 0xfffffffc00842947 */ /* 0x000fec000383ffff */
.L_x_1:
[----:B------:R-:W-:-:S04]  /*04a0*/  @P0 IMAD.IADD R7, R15, 0x1, R16 ;  /* 0x000000010f070824 */ /* 0x000fc800078e0210 */
[----:B-1----:R-:W-:Y:S01]  /*04b0*/  @P0 IMAD.WIDE R6, R7, 0x4, R2 ;  /* 0x0000000407060825 */ /* 0x002fe200078e0202 */
[----:B------:R-:W-:-:S04]  /*04c0*/  @P0 IADD3 R16, PT, PT, R16, 0x8, RZ ;  /* 0x0000000810100810 */ /* 0x000fc80007ffe0ff */
[----:B0-----:R-:W2:Y:S04]  /*04d0*/  @P0 LDG.E R18, desc[UR6][R6.64] ;  /* 0x0000000606120981 */ /* 0x001ea8000c1e1900 */
[----:B------:R-:W2:Y:S01]  /*04e0*/  @P0 LDG.E R19, desc[UR6][R6.64+0x4] ;  /* 0x0000040606130981 */ /* 0x000ea2000c1e1900 */
[----:B------:R-:W-:-:S03]  /*04f0*/  @P1 IMAD.IADD R5, R15, 0x1, R16 ;  /* 0x000000010f051824 */ /* 0x000fc600078e0210 */
[----:B------:R-:W3:Y:S04]  /*0500*/  @P0 LDG.E R20, desc[UR6][R6.64+0x8] ;  /* 0x0000080606140981 */ /* 0x000ee8000c1e1900 */
[----:B------:R-:W3:Y:S01]  /*0510*/  @P0 LDG.E R25, desc[UR6][R6.64+0xc] ;  /* 0x00000c0606190981 */ /* 0x000ee2000c1e1900 */
[----:B------:R-:W-:-:S03]  /*0520*/  IMAD.U32 R17, RZ, RZ, UR5 ;  /* 0x00000005ff117e24 */ /* 0x000fc6000f8e00ff */
[----:B------:R-:W4:Y:S01]  /*0530*/  @P0 LDG.E R23, desc[UR6][R6.64+0x10] ;  /* 0x0000100606170981 */ /* 0x000f22000c1e1900 */
[----:B------:R-:W-:-:S03]  /*0540*/  @P1 VIADD R16, R16, 0x4 ;  /* 0x0000000410101836 */ /* 0x000fc60000000000 */
[----:B------:R-:W4:Y:S01]  /*0550*/  @P0 LDG.E R22, desc[UR6][R6.64+0x14] ;  /* 0x0000140606160981 */ /* 0x000f22000c1e1900 */
[----:B------:R-:W-:-:S03]  /*0560*/  @P1 IMAD.WIDE R4, R5, 0x4, R2 ;  /* 0x0000000405041825 */ /* 0x000fc600078e0202 */
[----:B------:R-:W5:Y:S01]  /*0570*/  @P0 LDG.E R21, desc[UR6][R6.64+0x18] ;  /* 0x0000180606150981 */ /* 0x000f62000c1e1900 */
[----:B------:R-:W-:-:S03]  /*0580*/  IMAD.IADD R27, R15, 0x1, R16 ;  /* 0x000000010f1b7824 */ /* 0x000fc600078e0210 */
[----:B------:R-:W5:Y:S01]  /*0590*/  @P0 LDG.E R24, desc[UR6][R6.64+0x1c] ;  /* 0x00001c0606180981 */ /* 0x000f62000c1e1900 */
[----:B------:R-:W-:-:S03]  /*05a0*/  LOP3.LUT P2, RZ, R17, 0x1, RZ, 0xc0, !PT ;  /* 0x0000000111ff7812 */ /* 0x000fc6000784c0ff */
[----:B------:R-:W5:Y:S01]  /*05b0*/  @P1 LDG.E R15, desc[UR6][R4.64] ;  /* 0x00000006040f1981 */ /* 0x000f62000c1e1900 */
[----:B------:R-:W-:-:S03]  /*05c0*/  IMAD.WIDE R2, R27, 0x4, R2 ;  /* 0x000000041b027825 */ /* 0x000fc600078e0202 */
[----:B------:R-:W5:Y:S04]  /*05d0*/  @P1 LDG.E R16, desc[UR6][R4.64+0x4] ;  /* 0x0000040604101981 */ /* 0x000f68000c1e1900 */
[----:B------:R-:W5:Y:S04]  /*05e0*/  @P1 LDG.E R26, desc[UR6][R4.64+0x8] ;  /* 0x00000806041a1981 */ /* 0x000f68000c1e1900 */
[----:B------:R-:W5:Y:S04]  /*05f0*/  @P1 LDG.E R29, desc[UR6][R4.64+0xc] ;  /* 0x00000c06041d1981 */ /* 0x000f68000c1e1900 */
[----:B------:R-:W5:Y:S04]  /*0600*/  LDG.E R27, desc[UR6][R2.64] ;  /* 0x00000006021b7981 */ /* 0x000f68000c1e1900 */
[----:B------:R-:W5:Y:S04]  /*0610*/  @P2 LDG.E R28, desc[UR6][R2.64+0x4] ;  /* 0x00000406021c2981 */ /* 0x000f68000c1e1900 */
[----:B------:R-:W5:Y:S01]  /*0620*/  @P2 LDG.E R6, desc[UR6][R2.64+0x8] ;  /* 0x0000080602062981 */ /* 0x000f62000c1e1900 */
[C---:B------:R-:W-:Y:S01]  /*0630*/  ISETP.NE.AND P3, PT, R8.reuse, R17, PT ;  /* 0x000000110800720c */ /* 0x040fe20003f65270 */
[----:B------:R-:W-:Y:S01]  /*0640*/  VIADD R8, R8, 0x1 ;  /* 0x0000000108087836 */ /* 0x000fe20000000000 */
[----:B--2---:R-:W-:-:S04]  /*0650*/  @P0 IADD3 R18, PT, PT, R19, R18, R11 ;  /* 0x0000001213120210 */ /* 0x004fc80007ffe00b */
[----:B---3--:R-:W-:-:S04]  /*0660*/  @P0 IADD3 R18, PT, PT, R25, R20, R18 ;  /* 0x0000001419120210 */ /* 0x008fc80007ffe012 */
[----:B----4-:R-:W-:-:S04]  /*0670*/  @P0 IADD3 R18, PT, PT, R22, R23, R18 ;  /* 0x0000001716120210 */ /* 0x010fc80007ffe012 */
[----:B-----5:R-:W-:-:S04]  /*0680*/  @P0 IADD3 R11, PT, PT, R24, R21, R18 ;  /* 0x00000015180b0210 */ /* 0x020fc80007ffe012 */
[----:B------:R-:W-:-:S04]  /*0690*/  @P1 IADD3 R15, PT, PT, R16, R15, R11 ;  /* 0x0000000f100f1210 */ /* 0x000fc80007ffe00b */
[----:B------:R-:W-:-:S04]  /*06a0*/  @P1 IADD3 R11, PT, PT, R29, R26, R15 ;  /* 0x0000001a1d0b1210 */ /* 0x000fc80007ffe00f */
[----:B------:R-:W-:-:S04]  /*06b0*/  IADD3 R11, PT, PT, R27, R11, RZ ;  /* 0x0000000b1b0b7210 */ /* 0x000fc80007ffe0ff */
[----:B------:R-:W-:Y:S01]  /*06c0*/  @P2 IADD3 R11, PT, PT, R6, R28, R11 ;  /* 0x0000001c060b2210 */ /* 0x000fe20007ffe00b */
[----:B------:R-:W-:Y:S06]  /*06d0*/  @P3 BRA `(.L_x_3) ;  /* 0xfffffff800cc3947 */ /* 0x000fec000383ffff */
.L_x_0:
[----:B------:R-:W1:Y:S01]  /*06e0*/  LDC.64 R2, c[0x0][0x388] ;  /* 0x0000e200ff027b82 */ /* 0x000e620000000a00 */
[----:B------:R-:W-:Y:S01]  /*06f0*/  IADD3 R5, PT, PT, -R10, UR4, RZ ;  /* 0x000000040a057c10 */ /* 0x000fe2000fffe1ff */
[--C-:B------:R-:W-:Y:S02]  /*0700*/  IMAD.IADD R14, R14, 0x1, -R17.reuse ;  /* 0x000000010e0e7824 */ /* 0x100fe400078e0a11 */
[----:B------:R-:W-:-:S04]  /*0710*/  IMAD.IADD R13, R13, 0x1, -R17 ;  /* 0x000000010d0d7824 */ /* 0x000fc800078e0a11 */
[----:B------:R-:W-:-:S04]  /*0720*/  IMAD R5, R14, R5, R13 ;  /* 0x000000050e057224 */ /* 0x000fc800078e020d */
[----:B-1----:R-:W-:-:S05]  /*0730*/  IMAD.WIDE R2, R5, 0x4, R2 ;  /* 0x0000000405027825 */ /* 0x002fca00078e0202 */
[----:B0-----:R-:W-:Y:S01]  /*0740*/  STG.E desc[UR6][R2.64], R11 ;  /* 0x0000000b02007986 */ /* 0x001fe2000c101906 */
[----:B------:R-:W-:Y:S05]  /*0750*/  EXIT ;  /* 0x000000000000794d */ /* 0x000fea0003800000 */
.L_x_4:
[----:B------:R-:W-:-:S00]  /*0760*/  BRA `(.L_x_4) ;  /* 0xfffffffc00fc7947 */ /* 0x000fc0000383ffff */
[----:B------:R-:W-:-:S00]  /*0770*/  NOP ;  /* 0x0000000000007918 */ /* 0x000fc00000000000 */
        /* <DEDUP_REMOVED lines=8> */
.L_x_5:


//--------------------- .nv.shared.reserved.0     --------------------------
	.section	.nv.shared.reserved.0,"aw",@nobits
	.weak		__nv_reservedSMEM_offset_0_alias
	.size		__nv_reservedSMEM_offset_0_alias, 0, 64
	.other		__nv_reservedSMEM_offset_0_alias,@"STO_CUDA_RESERVED_SHARED STV_DEFAULT"
__nv_reservedSMEM_offset_0_alias:
	.zero		0
	.zero		64


//--------------------- .nv.constant0._Z23calculateOutputParallelPKiPiii --------------------------
	.section	.nv.constant0._Z23calculateOutputParallelPKiPiii,"a",@progbits
	.sectionflags	@""
	.align	4
.nv.constant0._Z23calculateOutputParallelPKiPiii:
	.zero		920


//--------------------- SYMBOLS --------------------------

	.type		.nv.reservedSmem.offset0,@object
	.size		.nv.reservedSmem.offset0,0x4
